	.headerflags	@"EF_CUDA_TEXMODE_UNIFIED EF_CUDA_64BIT_ADDRESS EF_CUDA_SM80 EF_CUDA_VIRTUAL_SM(EF_CUDA_SM80)"
	.elftype	@"ET_EXEC"


//--------------------- .nv.info                  --------------------------
	.section	.nv.info,"",@"SHT_CUDA_INFO"
	.align	4


	//----- nvinfo : EIATTR_REGCOUNT
	.align		4
        /*0000*/ 	.byte	0x04, 0x2f
        /*0002*/ 	.short	(.L_1 - .L_0)
	.align		4
.L_0:
        /*0004*/ 	.word	index@(mean_kernel_1_0d1d2)
        /*0008*/ 	.word	0x00000010


	//----- nvinfo : EIATTR_MAX_STACK_SIZE
	.align		4
.L_1:
        /*000c*/ 	.byte	0x04, 0x23
        /*000e*/ 	.short	(.L_3 - .L_2)
	.align		4
.L_2:
        /*0010*/ 	.word	index@(mean_kernel_1_0d1d2)
        /*0014*/ 	.word	0x00000000


	//----- nvinfo : EIATTR_MIN_STACK_SIZE
	.align		4
.L_3:
        /*0018*/ 	.byte	0x04, 0x12
        /*001a*/ 	.short	(.L_5 - .L_4)
	.align		4
.L_4:
        /*001c*/ 	.word	index@(mean_kernel_1_0d1d2)
        /*0020*/ 	.word	0x00000000


	//----- nvinfo : EIATTR_FRAME_SIZE
	.align		4
.L_5:
        /*0024*/ 	.byte	0x04, 0x11
        /*0026*/ 	.short	(.L_7 - .L_6)
	.align		4
.L_6:
        /*0028*/ 	.word	index@(mean_kernel_1_0d1d2)
        /*002c*/ 	.word	0x00000000
.L_7:


//--------------------- .nv.info.mean_kernel_1_0d1d2 --------------------------
	.section	.nv.info.mean_kernel_1_0d1d2,"",@"SHT_CUDA_INFO"
	.align	4


	//----- nvinfo : EIATTR_CUDA_API_VERSION
	.align		4
        /*0000*/ 	.byte	0x04, 0x37
        /*0002*/ 	.short	(.L_9 - .L_8)
.L_8:
        /*0004*/ 	.word	0x00000078


	//----- nvinfo : EIATTR_SW2861232_WAR
	.align		4
.L_9:
        /*0008*/ 	.byte	0x01, 0x35
	.zero		2


	//----- nvinfo : EIATTR_PARAM_CBANK
	.align		4
        /*000c*/ 	.byte	0x04, 0x0a
        /*000e*/ 	.short	(.L_11 - .L_10)
	.align		4
.L_10:
        /*0010*/ 	.word	index@(.nv.constant0.mean_kernel_1_0d1d2)
        /*0014*/ 	.short	0x0160
        /*0016*/ 	.short	0x0014


	//----- nvinfo : EIATTR_CBANK_PARAM_SIZE
	.align		4
.L_11:
        /*0018*/ 	.byte	0x03, 0x19
        /*001a*/ 	.short	0x0014


	//----- nvinfo : EIATTR_KPARAM_INFO
	.align		4
        /*001c*/ 	.byte	0x04, 0x17
        /*001e*/ 	.short	(.L_13 - .L_12)
.L_12:
        /*0020*/ 	.word	0x00000000
        /*0024*/ 	.short	0x0002
        /*0026*/ 	.short	0x0010
        /*0028*/ 	.byte	0x00, 0xf0, 0x11, 0x00


	//----- nvinfo : EIATTR_KPARAM_INFO
	.align		4
.L_13:
        /*002c*/ 	.byte	0x04, 0x17
        /*002e*/ 	.short	(.L_15 - .L_14)
.L_14:
        /*0030*/ 	.word	0x00000000
        /*0034*/ 	.short	0x0001
        /*0036*/ 	.short	0x0008
        /*0038*/ 	.byte	0x00, 0xf0, 0x21, 0x00


	//----- nvinfo : EIATTR_KPARAM_INFO
	.align		4
.L_15:
        /*003c*/ 	.byte	0x04, 0x17
        /*003e*/ 	.short	(.L_17 - .L_16)
.L_16:
        /*0040*/ 	.word	0x00000000
        /*0044*/ 	.short	0x0000
        /*0046*/ 	.short	0x0000
        /*0048*/ 	.byte	0x00, 0xf0, 0x21, 0x00


	//----- nvinfo : EIATTR_MAXREG_COUNT
	.align		4
.L_17:
        /*004c*/ 	.byte	0x03, 0x1b
        /*004e*/ 	.short	0x00ff


	//----- nvinfo : EIATTR_COOP_GROUP_MASK_REGIDS
	.align		4
        /*0050*/ 	.byte	0x04, 0x29
        /*0052*/ 	.short	(.L_19 - .L_18)


	//   ....[0]....
.L_18:
        /*0054*/ 	.word	0xffffffff


	//   ....[1]....
        /*0058*/ 	.word	0xffffffff


	//   ....[2]....
        /*005c*/ 	.word	0xffffffff


	//   ....[3]....
        /*0060*/ 	.word	0xffffffff


	//   ....[4]....
        /*0064*/ 	.word	0xffffffff


	//   ....[5]....
        /*0068*/ 	.word	0xffffffff


	//   ....[6]....
        /*006c*/ 	.word	0xffffffff


	//   ....[7]....
        /*0070*/ 	.word	0xffffffff


	//   ....[8]....
        /*0074*/ 	.word	0xffffffff


	//   ....[9]....
        /*0078*/ 	.word	0xffffffff


	//   ....[10]....
        /*007c*/ 	.word	0xffffffff


	//   ....[11]....
        /*0080*/ 	.word	0xffffffff


	//----- nvinfo : EIATTR_COOP_GROUP_INSTR_OFFSETS
	.align		4
.L_19:
        /*0084*/ 	.byte	0x04, 0x28
        /*0086*/ 	.short	(.L_21 - .L_20)


	//   ....[0]....
.L_20:
        /*0088*/ 	.word	0x000000f0


	//   ....[1]....
        /*008c*/ 	.word	0x00000100


	//   ....[2]....
        /*0090*/ 	.word	0x00000130


	//   ....[3]....
        /*0094*/ 	.word	0x00000140


	//   ....[4]....
        /*0098*/ 	.word	0x00000170


	//   ....[5]....
        /*009c*/ 	.word	0x00000180


	//   ....[6]....
        /*00a0*/ 	.word	0x000001b0


	//   ....[7]....
        /*00a4*/ 	.word	0x000001d0


	//   ....[8]....
        /*00a8*/ 	.word	0x00000220


	//   ....[9]....
        /*00ac*/ 	.word	0x00000240


	//   ....[10]....
        /*00b0*/ 	.word	0x000002d0


	//   ....[11]....
        /*00b4*/ 	.word	0x000002e0


	//----- nvinfo : EIATTR_EXIT_INSTR_OFFSETS
	.align		4
.L_21:
        /*00b8*/ 	.byte	0x04, 0x1c
        /*00ba*/ 	.short	(.L_23 - .L_22)


	//   ....[0]....
.L_22:
        /*00bc*/ 	.word	0x00000370


	//----- nvinfo : EIATTR_MAX_THREADS
	.align		4
.L_23:
        /*00c0*/ 	.byte	0x04, 0x05
        /*00c2*/ 	.short	(.L_25 - .L_24)
.L_24:
        /*00c4*/ 	.word	0x00000080
        /*00c8*/ 	.word	0x00000001
        /*00cc*/ 	.word	0x00000001


	//----- nvinfo : EIATTR_CRS_STACK_SIZE
	.align		4
.L_25:
        /*00d0*/ 	.byte	0x04, 0x1e
        /*00d2*/ 	.short	(.L_27 - .L_26)
.L_26:
        /*00d4*/ 	.word	0x00000000
.L_27:


//--------------------- .nv.constant0.mean_kernel_1_0d1d2 --------------------------
	.section	.nv.constant0.mean_kernel_1_0d1d2,"a",@progbits
	.align	4
.nv.constant0.mean_kernel_1_0d1d2:
	.zero		372


//--------------------- .text.mean_kernel_1_0d1d2 --------------------------
	.section	.text.mean_kernel_1_0d1d2,"ax",@progbits
	.sectionflags	@"SHF_BARRIERS=1"
	.sectioninfo	@"SHI_REGISTERS=16"
	.align	128
        .global         mean_kernel_1_0d1d2
        .type           mean_kernel_1_0d1d2,@function
        .size           mean_kernel_1_0d1d2,(.L_x_3 - mean_kernel_1_0d1d2)
        .other          mean_kernel_1_0d1d2,@"STO_CUDA_ENTRY STV_DEFAULT"
mean_kernel_1_0d1d2:
.text.mean_kernel_1_0d1d2:
[----:B------:R-:W-:-:S02]  /*0000*/  IMAD.MOV.U32 R1, RZ, RZ, c[0x0][0x28] ;  /* 0x00000a00ff017624 */ /* 0x000fc400078e00ff */
[----:B------:R-:W0:Y:S01]  /*0010*/  S2R R2, SR_TID.X ;  /* 0x0000000000027919 */ /* 0x000e220000002100 */
[----:B------:R-:W-:Y:S01]  /*0020*/  ULDC.64 UR4, c[0x0][0x118] ;  /* 0x0000460000047ab9 */ /* 0x000fe20000000a00 */
[----:B------:R-:W-:Y:S02]  /*0030*/  BSSY B0, `(.L_x_0) ;  /* 0x0000009000007945 */ /* 0x000fe40003800000 */
[----:B------:R-:W1:Y:S01]  /*0040*/  S2R R0, SR_CTAID.X ;  /* 0x0000000000007919 */ /* 0x000e620000002500 */
[----:B0-----:R-:W-:-:S05]  /*0050*/  LOP3.LUT R3, R2, 0x3f, RZ, 0xc0, !PT ;  /* 0x0000003f02037812 */ /* 0x001fca00078ec0ff */
[----:B-1----:R-:W-:Y:S02]  /*0060*/  IMAD R4, R0, 0x40, R3 ;  /* 0x0000004000047824 */ /* 0x002fe400078e0203 */
[----:B------:R-:W-:-:S03]  /*0070*/  IMAD.MOV.U32 R3, RZ, RZ, 0x8 ;  /* 0x00000008ff037424 */ /* 0x000fc600078e00ff */
[----:B------:R-:W-:-:S13]  /*0080*/  ISETP.GE.AND P0, PT, R4, c[0x0][0x170], PT ;  /* 0x00005c0004007a0c */ /* 0x000fda0003f06270 */
[----:B------:R-:W-:Y:S05]  /*0090*/  @P0 BRA `(.L_x_1) ;  /* 0x0000002000000947 */ /* 0x000fea0003800000 */
[----:B------:R-:W-:-:S06]  /*00a0*/  IMAD.WIDE R4, R4, R3, c[0x0][0x160] ;  /* 0x0000580004047625 */ /* 0x000fcc00078e0203 */
[----:B------:R-:W5:Y:S02]  /*00b0*/  LDG.E.64 R4, [R4.64] ;  /* 0x0000000404047981 */ /* 0x000f64000c1e1b00 */
.L_x_1:
[----:B------:R-:W-:Y:S05]  /*00c0*/  BSYNC B0 ;  /* 0x0000000000007941 */ /* 0x000fea0003800000 */
.L_x_0:
[----:B-----5:R-:W-:Y:S02]  /*00d0*/  SEL R13, R4, RZ, !P0 ;  /* 0x000000ff040d7207 */ /* 0x020fe40004000000 */
[----:B------:R-:W-:-:S03]  /*00e0*/  SEL R12, R5, RZ, !P0 ;  /* 0x000000ff050c7207 */ /* 0x000fc60004000000 */
[----:B------:R-:W0:Y:S04]  /*00f0*/  SHFL.BFLY PT, R4, R13, 0x10, 0x1f ;  /* 0x0e001f000d047f89 */ /* 0x000e2800000e0000 */
[----:B------:R-:W1:Y:S01]  /*0100*/  SHFL.BFLY PT, R5, R12, 0x10, 0x1f ;  /* 0x0e001f000c057f89 */ /* 0x000e6200000e0000 */
[----:B0-----:R-:W-:-:S05]  /*0110*/  IADD3 R11, P0, R4, R13, RZ ;  /* 0x0000000d040b7210 */ /* 0x001fca0007f1e0ff */
[----:B-1----:R-:W-:Y:S01]  /*0120*/  IMAD.X R10, R5, 0x1, R12, P0 ;  /* 0x00000001050a7824 */ /* 0x002fe200000e060c */
        /* <DEDUP_REMOVED lines=8> */
[----:B------:R-:W0:Y:S01]  /*01b0*/  SHFL.BFLY PT, R4, R7, 0x2, 0x1f ;  /* 0x0c401f0007047f89 */ /* 0x000e2200000e0000 */
[----:B------:R-:W-:-:S03]  /*01c0*/  SHF.R.U32.HI R6, RZ, 0x2, R2 ;  /* 0x00000002ff067819 */ /* 0x000fc60000011602 */
[----:B------:R-:W1:Y:S01]  /*01d0*/  SHFL.BFLY PT, R5, R8, 0x2, 0x1f ;  /* 0x0c401f0008057f89 */ /* 0x000e6200000e0000 */
[----:B------:R-:W-:Y:S02]  /*01e0*/  LOP3.LUT R9, R6, 0x3ffffff8, RZ, 0xc0, !PT ;  /* 0x3ffffff806097812 */ /* 0x000fe400078ec0ff */
[----:B------:R-:W-:Y:S02]  /*01f0*/  LOP3.LUT R6, R2, 0x1, RZ, 0xc0, !PT ;  /* 0x0000000102067812 */ /* 0x000fe400078ec0ff */
[----:B0-----:R-:W-:-:S05]  /*0200*/  IADD3 R13, P0, R4, R7, RZ ;  /* 0x00000007040d7210 */ /* 0x001fca0007f1e0ff */
[----:B-1----:R-:W-:Y:S01]  /*0210*/  IMAD.X R12, R5, 0x1, R8, P0 ;  /* 0x00000001050c7824 */ /* 0x002fe200000e0608 */
[----:B------:R-:W0:Y:S01]  /*0220*/  SHFL.BFLY PT, R4, R13, 0x1, 0x1f ;  /* 0x0c201f000d047f89 */ /* 0x000e2200000e0000 */
[----:B------:R-:W-:-:S03]  /*0230*/  LOP3.LUT P0, RZ, R2, 0x1f, RZ, 0xc0, !PT ;  /* 0x0000001f02ff7812 */ /* 0x000fc6000780c0ff */
[----:B------:R-:W1:Y:S01]  /*0240*/  SHFL.BFLY PT, R5, R12, 0x1, 0x1f ;  /* 0x0c201f000c057f89 */ /* 0x000e6200000e0000 */
[----:B0-----:R-:W-:-:S05]  /*0250*/  IADD3 R4, P1, R4, R13, RZ ;  /* 0x0000000d04047210 */ /* 0x001fca0007f3e0ff */
[----:B-1----:R-:W-:-:S05]  /*0260*/  IMAD.X R5, R5, 0x1, R12, P1 ;  /* 0x0000000105057824 */ /* 0x002fca00008e060c */
[----:B------:R-:W-:Y:S04]  /*0270*/  @!P0 STS.64 [R9], R4 ;  /* 0x0000000409008388 */ /* 0x000fe80000000a00 */
[----:B------:R-:W-:Y:S06]  /*0280*/  BAR.SYNC 0x0 ;  /* 0x0000000000007b1d */ /* 0x000fec0000000000 */
[----:B------:R-:W0:Y:S01]  /*0290*/  LDS.64 R10, [R2.X8] ;  /* 0x00000000020a7984 */ /* 0x000e220000008a00 */
[----:B------:R-:W-:Y:S01]  /*02a0*/  ISETP.NE.U32.AND P0, PT, R6, 0x1, PT ;  /* 0x000000010600780c */ /* 0x000fe20003f05070 */
[----:B------:R-:W-:-:S03]  /*02b0*/  IMAD.WIDE R4, R0, R3, c[0x0][0x168] ;  /* 0x00005a0000047625 */ /* 0x000fc600078e0203 */
[----:B------:R-:W-:Y:S01]  /*02c0*/  ISETP.LT.AND P0, PT, R2, 0x2, P0 ;  /* 0x000000020200780c */ /* 0x000fe20000701270 */
[----:B0-----:R-:W0:Y:S04]  /*02d0*/  SHFL.BFLY PT, R7, R10, 0x1, 0x1f ;  /* 0x0c201f000a077f89 */ /* 0x001e2800000e0000 */
[----:B------:R-:W1:Y:S01]  /*02e0*/  SHFL.BFLY PT, R8, R11, 0x1, 0x1f ;  /* 0x0c201f000b087f89 */ /* 0x000e6200000e0000 */
[----:B0-----:R-:W-:-:S05]  /*02f0*/  IADD3 R6, P1, R10, R7, RZ ;  /* 0x000000070a067210 */ /* 0x001fca0007f3e0ff */
[----:B-1----:R-:W-:-:S05]  /*0300*/  IMAD.X R7, R8, 0x1, R11, P1 ;  /* 0x0000000108077824 */ /* 0x002fca00008e060b */
[----:B------:R-:W-:Y:S04]  /*0310*/  @P0 STS.64 [R2.X8], R6 ;  /* 0x0000000602000388 */ /* 0x000fe80000008a00 */
[----:B------:R-:W-:Y:S06]  /*0320*/  BAR.SYNC 0x0 ;  /* 0x0000000000007b1d */ /* 0x000fec0000000000 */
[----:B------:R-:W0:Y:S02]  /*0330*/  LDS.64 R8, [RZ] ;  /* 0x00000000ff087984 */ /* 0x000e240000000a00 */
[----:B0-----:R-:W-:-:S02]  /*0340*/  IMAD.MOV.U32 R2, RZ, RZ, R8 ;  /* 0x000000ffff027224 */ /* 0x001fc400078e0008 */
[----:B------:R-:W-:-:S05]  /*0350*/  IMAD.MOV.U32 R3, RZ, RZ, R9 ;  /* 0x000000ffff037224 */ /* 0x000fca00078e0009 */
[----:B------:R-:W-:Y:S01]  /*0360*/  STG.E.64 [R4.64], R2 ;  /* 0x0000000204007986 */ /* 0x000fe2000c101b04 */
[----:B------:R-:W-:Y:S05]  /*0370*/  EXIT ;  /* 0x000000000000794d */ /* 0x000fea0003800000 */
.L_x_2:
[----:B------:R-:W-:-:S00]  /*0380*/  BRA `(.L_x_2) ;  /* 0xfffffff000007947 */ /* 0x000fc0000383ffff */
[----:B------:R-:W-:-:S00]  /*0390*/  NOP ;  /* 0x0000000000007918 */ /* 0x000fc00000000000 */
        /* <DEDUP_REMOVED lines=14> */
.L_x_3:


//--------------------- .nv.shared.mean_kernel_1_0d1d2 --------------------------
	.section	.nv.shared.mean_kernel_1_0d1d2,"aw",@nobits
	.align	16
